	.headerflags	@"EF_CUDA_TEXMODE_UNIFIED EF_CUDA_64BIT_ADDRESS EF_CUDA_ACCELERATORS EF_CUDA_SM90 EF_CUDA_VIRTUAL_SM(EF_CUDA_SM90)"
	.elftype	@"ET_EXEC"


//--------------------- .nv.info                  --------------------------
	.section	.nv.info,"",@"SHT_CUDA_INFO"
	.align	4


	//----- nvinfo : EIATTR_REGCOUNT
	.align		4
        /*0000*/ 	.byte	0x04, 0x2f
        /*0002*/ 	.short	(.L_2 - .L_1)
	.align		4
.L_1:
        /*0004*/ 	.word	index@(triton_per_fused_binary_cross_entropy_0)
        /*0008*/ 	.word	0x0000001e


	//----- nvinfo : EIATTR_MIN_STACK_SIZE
	.align		4
.L_2:
        /*000c*/ 	.byte	0x04, 0x12
        /*000e*/ 	.short	(.L_4 - .L_3)
	.align		4
.L_3:
        /*0010*/ 	.word	index@(triton_per_fused_binary_cross_entropy_0)
        /*0014*/ 	.word	0x00000000


	//----- nvinfo : EIATTR_FRAME_SIZE
	.align		4
.L_4:
        /*0018*/ 	.byte	0x04, 0x11
        /*001a*/ 	.short	(.L_6 - .L_5)
	.align		4
.L_5:
        /*001c*/ 	.word	index@(triton_per_fused_binary_cross_entropy_0)
        /*0020*/ 	.word	0x00000000


	//----- nvinfo : EIATTR_MIN_STACK_SIZE
	.align		4
.L_6:
        /*0024*/ 	.byte	0x04, 0x12
        /*0026*/ 	.short	(.L_8 - .L_7)
	.align		4
.L_7:
        /*0028*/ 	.word	index@(triton_per_fused_binary_cross_entropy_0)
        /*002c*/ 	.word	0x00000000
.L_8:


//--------------------- .nv.info.triton_per_fused_binary_cross_entropy_0 --------------------------
	.section	.nv.info.triton_per_fused_binary_cross_entropy_0,"",@"SHT_CUDA_INFO"
	.sectionflags	@""
	.align	4


	//----- nvinfo : EIATTR_CUDA_API_VERSION
	.align		4
        /*0000*/ 	.byte	0x04, 0x37
        /*0002*/ 	.short	(.L_10 - .L_9)
.L_9:
        /*0004*/ 	.word	0x0000007c


	//----- nvinfo : EIATTR_KPARAM_INFO
	.align		4
.L_10:
        /*0008*/ 	.byte	0x04, 0x17
        /*000a*/ 	.short	(.L_12 - .L_11)
.L_11:
        /*000c*/ 	.word	0x00000000
        /*0010*/ 	.short	0x0003
        /*0012*/ 	.short	0x0018
        /*0014*/ 	.byte	0x00, 0xf0, 0x11, 0x00


	//----- nvinfo : EIATTR_KPARAM_INFO
	.align		4
.L_12:
        /*0018*/ 	.byte	0x04, 0x17
        /*001a*/ 	.short	(.L_14 - .L_13)
.L_13:
        /*001c*/ 	.word	0x00000000
        /*0020*/ 	.short	0x0002
        /*0022*/ 	.short	0x0010
        /*0024*/ 	.byte	0x00, 0xf4, 0x21, 0x00


	//----- nvinfo : EIATTR_KPARAM_INFO
	.align		4
.L_14:
        /*0028*/ 	.byte	0x04, 0x17
        /*002a*/ 	.short	(.L_16 - .L_15)
.L_15:
        /*002c*/ 	.word	0x00000000
        /*0030*/ 	.short	0x0001
        /*0032*/ 	.short	0x0008
        /*0034*/ 	.byte	0x00, 0xf4, 0x21, 0x00


	//----- nvinfo : EIATTR_KPARAM_INFO
	.align		4
.L_16:
        /*0038*/ 	.byte	0x04, 0x17
        /*003a*/ 	.short	(.L_18 - .L_17)
.L_17:
        /*003c*/ 	.word	0x00000000
        /*0040*/ 	.short	0x0000
        /*0042*/ 	.short	0x0000
        /*0044*/ 	.byte	0x00, 0xf4, 0x21, 0x00


	//----- nvinfo : EIATTR_SPARSE_MMA_MASK
	.align		4
.L_18:
        /*0048*/ 	.byte	0x03, 0x50
        /*004a*/ 	.short	0x0000


	//----- nvinfo : EIATTR_MAXREG_COUNT
	.align		4
        /*004c*/ 	.byte	0x03, 0x1b
        /*004e*/ 	.short	0x00ff


	//----- nvinfo : EIATTR_COOP_GROUP_MASK_REGIDS
	.align		4
        /*0050*/ 	.byte	0x04, 0x29
        /*0052*/ 	.short	(.L_20 - .L_19)


	//   ....[0]....
.L_19:
        /*0054*/ 	.word	0xffffffff


	//   ....[1]....
        /*0058*/ 	.word	0xffffffff


	//   ....[2]....
        /*005c*/ 	.word	0xffffffff


	//   ....[3]....
        /*0060*/ 	.word	0xffffffff


	//   ....[4]....
        /*0064*/ 	.word	0xffffffff


	//   ....[5]....
        /*0068*/ 	.word	0xffffffff


	//----- nvinfo : EIATTR_COOP_GROUP_INSTR_OFFSETS
	.align		4
.L_20:
        /*006c*/ 	.byte	0x04, 0x28
        /*006e*/ 	.short	(.L_22 - .L_21)


	//   ....[0]....
.L_21:
        /*0070*/ 	.word	0x00001160


	//   ....[1]....
        /*0074*/ 	.word	0x00001190


	//   ....[2]....
        /*0078*/ 	.word	0x000011c0


	//   ....[3]....
        /*007c*/ 	.word	0x000011f0


	//   ....[4]....
        /*0080*/ 	.word	0x00001210


	//   ....[5]....
        /*0084*/ 	.word	0x00001280


	//----- nvinfo : EIATTR_EXIT_INSTR_OFFSETS
	.align		4
.L_22:
        /*0088*/ 	.byte	0x04, 0x1c
        /*008a*/ 	.short	(.L_24 - .L_23)


	//   ....[0]....
.L_23:
        /*008c*/ 	.word	0x000012f0


	//   ....[1]....
        /*0090*/ 	.word	0x00001340


	//----- nvinfo : EIATTR_REQNTID
	.align		4
.L_24:
        /*0094*/ 	.byte	0x04, 0x10
        /*0096*/ 	.short	(.L_26 - .L_25)
.L_25:
        /*0098*/ 	.word	0x00000040
        /*009c*/ 	.word	0x00000001
        /*00a0*/ 	.word	0x00000001


	//----- nvinfo : EIATTR_CRS_STACK_SIZE
	.align		4
.L_26:
        /*00a4*/ 	.byte	0x04, 0x1e
        /*00a6*/ 	.short	(.L_28 - .L_27)
.L_27:
        /*00a8*/ 	.word	0x00000000


	//----- nvinfo : EIATTR_CBANK_PARAM_SIZE
	.align		4
.L_28:
        /*00ac*/ 	.byte	0x03, 0x19
        /*00ae*/ 	.short	0x001c


	//----- nvinfo : EIATTR_PARAM_CBANK
	.align		4
        /*00b0*/ 	.byte	0x04, 0x0a
        /*00b2*/ 	.short	(.L_30 - .L_29)
	.align		4
.L_29:
        /*00b4*/ 	.word	index@(.nv.constant0.triton_per_fused_binary_cross_entropy_0)
        /*00b8*/ 	.short	0x0210
        /*00ba*/ 	.short	0x001c


	//----- nvinfo : EIATTR_SW_WAR
	.align		4
.L_30:
        /*00bc*/ 	.byte	0x04, 0x36
        /*00be*/ 	.short	(.L_32 - .L_31)
.L_31:
        /*00c0*/ 	.word	0x00000008
.L_32:


//--------------------- .nv.callgraph             --------------------------
	.section	.nv.callgraph,"",@"SHT_CUDA_CALLGRAPH"
	.align	4
	.sectionentsize	8
	.align		4
        /*0000*/ 	.word	0x00000000
	.align		4
        /*0004*/ 	.word	0xffffffff
	.align		4
        /*0008*/ 	.word	0x00000000
	.align		4
        /*000c*/ 	.word	0xfffffffe
	.align		4
        /*0010*/ 	.word	0x00000000
	.align		4
        /*0014*/ 	.word	0xfffffffd
	.align		4
        /*0018*/ 	.word	0x00000000
	.align		4
        /*001c*/ 	.word	0xfffffffc


//--------------------- .nv.constant4             --------------------------
	.section	.nv.constant4,"a",@progbits
	.align	8
	.align		8
.nv.constant4:
        /*0000*/ 	.dword	_$_str


//--------------------- .text.triton_per_fused_binary_cross_entropy_0 --------------------------
	.section	.text.triton_per_fused_binary_cross_entropy_0,"ax",@progbits
	.sectionflags	@"SHF_BARRIERS=1"
	.align	128
        .global         triton_per_fused_binary_cross_entropy_0
        .type           triton_per_fused_binary_cross_entropy_0,@function
        .size           triton_per_fused_binary_cross_entropy_0,(.L_x_9 - triton_per_fused_binary_cross_entropy_0)
        .other          triton_per_fused_binary_cross_entropy_0,@"STO_CUDA_ENTRY STV_DEFAULT"
triton_per_fused_binary_cross_entropy_0:
.text.triton_per_fused_binary_cross_entropy_0:
[----:B------:R-:W0:Y:S02]  /*0000*/  LDC R1, c[0x0][0x28] ;  /* 0x00000a00ff017b82 */ /* 0x000e240000000800 */
[----:B------:R-:W1:Y:S01]  /*0010*/  S2R R21, SR_TID.X ;  /* 0x0000000000157919 */ /* 0x000e620000002100 */
[----:B------:R-:W2:Y:S01]  /*0020*/  LDC.64 R10, c[0x0][0x220] ;  /* 0x00008800ff0a7b82 */ /* 0x000ea20000000a00 */
[----:B------:R-:W-:-:S07]  /*0030*/  ULDC.64 UR6, c[0x0][0x208] ;  /* 0x0000820000067ab9 */ /* 0x000fce0000000a00 */
[----:B------:R-:W3:Y:S01]  /*0040*/  LDC.64 R4, c[0x0][0x218] ;  /* 0x00008600ff047b82 */ /* 0x000ee20000000a00 */
[----:B-1----:R-:W-:-:S04]  /*0050*/  SHF.L.U32 R14, R21, 0x2, RZ ;  /* 0x00000002150e7819 */ /* 0x002fc800000006ff */
[----:B------:R-:W-:-:S05]  /*0060*/  LOP3.LUT R3, R14, 0xfc, RZ, 0xc0, !PT ;  /* 0x000000fc0e037812 */ /* 0x000fca00078ec0ff */
[----:B--2---:R-:W-:-:S06]  /*0070*/  IMAD.WIDE.U32 R10, R3, 0x4, R10 ;  /* 0x00000004030a7825 */ /* 0x004fcc00078e000a */
[----:B------:R-:W2:Y:S01]  /*0080*/  LDG.E.128 R8, desc[UR6][R10.64] ;  /* 0x000000060a087981 */ /* 0x000ea2000c1e1d00 */
[----:B---3--:R-:W-:-:S06]  /*0090*/  IMAD.WIDE.U32 R4, R3, 0x4, R4 ;  /* 0x0000000403047825 */ /* 0x008fcc00078e0004 */
[----:B------:R-:W5:Y:S01]  /*00a0*/  LDG.E.128 R4, desc[UR6][R4.64] ;  /* 0x0000000604047981 */ /* 0x000f62000c1e1d00 */
[----:B------:R-:W-:Y:S01]  /*00b0*/  HFMA2.MMA R17, -RZ, RZ, 1.5048828125, 33.21875 ;  /* 0x3e055027ff117435 */ /* 0x000fe200000001ff */
[----:B------:R-:W-:Y:S01]  /*00c0*/  BSSY B0, `(.L_x_0) ;  /* 0x00000c6000007945 */ /* 0x000fe20003800000 */
[----:B--2---:R-:W-:Y:S01]  /*00d0*/  FSETP.GEU.AND P0, PT, R9, 1.175494350822287508e-38, PT ;  /* 0x008000000900780b */ /* 0x004fe20003f0e000 */
[----:B------:R-:W-:Y:S01]  /*00e0*/  FADD R13, RZ, -R9 ;  /* 0x80000009ff0d7221 */ /* 0x000fe20000000000 */
[----:B------:R-:W-:Y:S01]  /*00f0*/  FSETP.GEU.AND P1, PT, R8, 1.175494350822287508e-38, PT ;  /* 0x008000000800780b */ /* 0x000fe20003f2e000 */
[----:B------:R-:W-:Y:S01]  /*0100*/  FADD R12, RZ, -R8 ;  /* 0x80000008ff0c7221 */ /* 0x000fe20000000000 */
[----:B------:R-:W-:Y:S01]  /*0110*/  FSETP.GEU.AND P3, PT, R11, 1.175494350822287508e-38, PT ;  /* 0x008000000b00780b */ /* 0x000fe20003f6e000 */
[----:B------:R-:W-:Y:S01]  /*0120*/  FADD R3, RZ, -R11 ;  /* 0x8000000bff037221 */ /* 0x000fe20000000000 */
[----:B------:R-:W-:Y:S02]  /*0130*/  FSEL R22, RZ, -23, P1 ;  /* 0xc1b80000ff167808 */ /* 0x000fe40000800000 */
[----:B------:R-:W-:Y:S01]  /*0140*/  ISETP.GE.U32.AND P5, PT, R12, 0x7f800000, PT ;  /* 0x7f8000000c00780c */ /* 0x000fe20003fa6070 */
[----:B------:R-:W-:-:S04]  /*0150*/  FADD.FTZ.RZ R24, R3, 1 ;  /* 0x3f80000003187421 */ /* 0x000fc8000001c000 */
[----:B------:R-:W-:Y:S01]  /*0160*/  @!P0 FMUL R9, R9, 8388608 ;  /* 0x4b00000009098820 */ /* 0x000fe20000400000 */
[----:B------:R-:W-:Y:S01]  /*0170*/  IADD3 R24, R24, -0x3f400000, RZ ;  /* 0xc0c0000018187810 */ /* 0x000fe20007ffe0ff */
[----:B------:R-:W-:Y:S02]  /*0180*/  @!P1 FMUL R8, R8, 8388608 ;  /* 0x4b00000008089820 */ /* 0x000fe40000400000 */
[----:B------:R-:W-:Y:S01]  /*0190*/  @!P3 FMUL R11, R11, 8388608 ;  /* 0x4b0000000b0bb820 */ /* 0x000fe20000400000 */
[----:B------:R-:W-:Y:S02]  /*01a0*/  IADD3 R20, R9, -0x3f2aaaab, RZ ;  /* 0xc0d5555509147810 */ /* 0x000fe40007ffe0ff */
[----:B------:R-:W-:Y:S02]  /*01b0*/  IADD3 R15, R8, -0x3f2aaaab, RZ ;  /* 0xc0d55555080f7810 */ /* 0x000fe40007ffe0ff */
[----:B------:R-:W-:Y:S02]  /*01c0*/  LOP3.LUT R20, R20, 0xff800000, RZ, 0xc0, !PT ;  /* 0xff80000014147812 */ /* 0x000fe400078ec0ff */
[----:B------:R-:W-:-:S02]  /*01d0*/  LOP3.LUT R15, R15, 0xff800000, RZ, 0xc0, !PT ;  /* 0xff8000000f0f7812 */ /* 0x000fc400078ec0ff */
[----:B------:R-:W-:Y:S02]  /*01e0*/  IADD3 R2, R9, -R20, RZ ;  /* 0x8000001409027210 */ /* 0x000fe40007ffe0ff */
[----:B------:R-:W-:Y:S02]  /*01f0*/  IADD3 R18, R8, -R15, RZ ;  /* 0x8000000f08127210 */ /* 0x000fe40007ffe0ff */
[----:B------:R-:W-:Y:S01]  /*0200*/  IADD3 R0, R11, -0x3f2aaaab, RZ ;  /* 0xc0d555550b007810 */ /* 0x000fe20007ffe0ff */
[----:B------:R-:W-:Y:S01]  /*0210*/  FADD R2, R2, -1 ;  /* 0xbf80000002027421 */ /* 0x000fe20000000000 */
[----:B------:R-:W-:Y:S01]  /*0220*/  I2FP.F32.S32 R20, R20 ;  /* 0x0000001400147245 */ /* 0x000fe20000201400 */
[----:B------:R-:W-:Y:S01]  /*0230*/  FADD R18, R18, -1 ;  /* 0xbf80000012127421 */ /* 0x000fe20000000000 */
[----:B------:R-:W-:Y:S01]  /*0240*/  LOP3.LUT R0, R0, 0xff800000, RZ, 0xc0, !PT ;  /* 0xff80000000007812 */ /* 0x000fe200078ec0ff */
[----:B------:R-:W-:Y:S01]  /*0250*/  FFMA.FTZ R19, R2, -R17, 0.14084610342979431152 ;  /* 0x3e1039f602137423 */ /* 0x000fe20000010811 */
[----:B------:R-:W-:-:S02]  /*0260*/  I2FP.F32.S32 R15, R15 ;  /* 0x0000000f000f7245 */ /* 0x000fc40000201400 */
[----:B------:R-:W-:Y:S01]  /*0270*/  IADD3 R16, R11, -R0, RZ ;  /* 0x800000000b107210 */ /* 0x000fe20007ffe0ff */
[----:B------:R-:W-:Y:S01]  /*0280*/  FFMA.FTZ R19, R2, R19, -0.12148627638816833496 ;  /* 0xbdf8cdcc02137423 */ /* 0x000fe20000010013 */
[----:B------:R-:W-:Y:S01]  /*0290*/  ISETP.GE.U32.AND P2, PT, R9, 0x7f800000, PT ;  /* 0x7f8000000900780c */ /* 0x000fe20003f46070 */
[----:B------:R-:W-:Y:S01]  /*02a0*/  FFMA.FTZ R22, R15, 1.1920928955078125e-07, R22 ;  /* 0x340000000f167823 */ /* 0x000fe20000010016 */
[----:B------:R-:W-:Y:S01]  /*02b0*/  ISETP.GE.U32.AND P1, PT, R8, 0x7f800000, PT ;  /* 0x7f8000000800780c */ /* 0x000fe20003f26070 */
[----:B------:R-:W-:Y:S01]  /*02c0*/  FFMA.FTZ R23, R2, R19, 0.13980610668659210205 ;  /* 0x3e0f295502177423 */ /* 0x000fe20000010013 */
[----:B------:R-:W-:Y:S01]  /*02d0*/  FFMA.FTZ R19, R18, -R17, 0.14084610342979431152 ;  /* 0x3e1039f612137423 */ /* 0x000fe20000010811 */
[----:B------:R-:W-:Y:S01]  /*02e0*/  FADD R16, R16, -1 ;  /* 0xbf80000010107421 */ /* 0x000fe20000000000 */
[----:B------:R-:W-:Y:S01]  /*02f0*/  I2FP.F32.S32 R15, R0 ;  /* 0x00000000000f7245 */ /* 0x000fe20000201400 */
[----:B------:R-:W-:Y:S01]  /*0300*/  FFMA.FTZ R23, R2, R23, -0.16684235632419586182 ;  /* 0xbe2ad8b902177423 */ /* 0x000fe20000010017 */
[----:B------:R-:W-:Y:S01]  /*0310*/  FFMA.FTZ R19, R18, R19, -0.12148627638816833496 ;  /* 0xbdf8cdcc12137423 */ /* 0x000fe20000010013 */
[----:B------:R-:W-:Y:S01]  /*0320*/  FFMA.FTZ R25, R16, -R17, 0.14084610342979431152 ;  /* 0x3e1039f610197423 */ /* 0x000fe20000010811 */
[----:B------:R-:W-:Y:S01]  /*0330*/  FSEL R0, RZ, -23, P3 ;  /* 0xc1b80000ff007808 */ /* 0x000fe20001800000 */
[----:B------:R-:W-:Y:S01]  /*0340*/  FFMA.FTZ R23, R2, R23, 0.20012299716472625732 ;  /* 0x3e4ced0b02177423 */ /* 0x000fe20000010017 */
[----:B------:R-:W-:Y:S01]  /*0350*/  FFMA.FTZ R19, R18, R19, 0.13980610668659210205 ;  /* 0x3e0f295512137423 */ /* 0x000fe20000010013 */
[----:B------:R-:W-:Y:S01]  /*0360*/  FFMA.FTZ R25, R16, R25, -0.12148627638816833496 ;  /* 0xbdf8cdcc10197423 */ /* 0x000fe20000010019 */
[----:B------:R-:W-:Y:S01]  /*0370*/  FSETP.NEU.AND P3, PT, R9, RZ, PT ;  /* 0x000000ff0900720b */ /* 0x000fe20003f6d000 */
[----:B------:R-:W-:Y:S01]  /*0380*/  FFMA.FTZ R23, R2, R23, -0.24999669194221496582 ;  /* 0xbe7fff2202177423 */ /* 0x000fe20000010017 */
[----:B------:R-:W-:Y:S01]  /*0390*/  FFMA.FTZ R19, R18, R19, -0.16684235632419586182 ;  /* 0xbe2ad8b912137423 */ /* 0x000fe20000010013 */
[----:B------:R-:W-:Y:S01]  /*03a0*/  FFMA.FTZ R27, R16, R25, 0.13980610668659210205 ;  /* 0x3e0f2955101b7423 */ /* 0x000fe20000010019 */
[----:B------:R-:W-:Y:S01]  /*03b0*/  FFMA.FTZ R0, R15, 1.1920928955078125e-07, R0 ;  /* 0x340000000f007823 */ /* 0x000fe20000010000 */
[----:B------:R-:W-:Y:S01]  /*03c0*/  FFMA.FTZ R23, R2, R23, 0.33333182334899902344 ;  /* 0x3eaaaa7802177423 */ /* 0x000fe20000010017 */
[----:B------:R-:W-:Y:S01]  /*03d0*/  FFMA.FTZ R19, R18, R19, 0.20012299716472625732 ;  /* 0x3e4ced0b12137423 */ /* 0x000fe20000010013 */
[----:B------:R-:W-:Y:S01]  /*03e0*/  FFMA.FTZ R27, R16, R27, -0.16684235632419586182 ;  /* 0xbe2ad8b9101b7423 */ /* 0x000fe2000001001b */
[----:B------:R-:W-:Y:S01]  /*03f0*/  FSETP.NEU.AND P4, PT, R8, RZ, PT ;  /* 0x000000ff0800720b */ /* 0x000fe20003f8d000 */
[----:B------:R-:W-:Y:S01]  /*0400*/  FFMA.FTZ R25, R2, R23, -0.5 ;  /* 0xbf00000002197423 */ /* 0x000fe20000010017 */
[----:B------:R-:W-:Y:S01]  /*0410*/  FSEL R23, RZ, -23, P0 ;  /* 0xc1b80000ff177808 */ /* 0x000fe20000000000 */
[----:B------:R-:W-:Y:S01]  /*0420*/  FFMA.FTZ R19, R18, R19, -0.24999669194221496582 ;  /* 0xbe7fff2212137423 */ /* 0x000fe20000010013 */
[----:B------:R-:W-:Y:S01]  /*0430*/  FSETP.GEU.AND P0, PT, R10, 1.175494350822287508e-38, PT ;  /* 0x008000000a00780b */ /* 0x000fe20003f0e000 */
[----:B------:R-:W-:Y:S01]  /*0440*/  FMUL R25, R2, R25 ;  /* 0x0000001902197220 */ /* 0x000fe20000400000 */
[----:B------:R-:W-:Y:S01]  /*0450*/  FFMA.FTZ R27, R16, R27, 0.20012299716472625732 ;  /* 0x3e4ced0b101b7423 */ /* 0x000fe2000001001b */
[----:B------:R-:W-:Y:S01]  /*0460*/  FFMA.FTZ R19, R18, R19, 0.33333182334899902344 ;  /* 0x3eaaaa7812137423 */ /* 0x000fe20000010013 */
[----:B------:R-:W-:Y:S01]  /*0470*/  FFMA.FTZ R20, R20, 1.1920928955078125e-07, R23 ;  /* 0x3400000014147823 */ /* 0x000fe20000010017 */
[----:B------:R-:W-:Y:S01]  /*0480*/  FFMA.FTZ R23, R2, R25, R2 ;  /* 0x0000001902177223 */ /* 0x000fe20000010002 */
[----:B------:R-:W-:Y:S01]  /*0490*/  FADD R2, RZ, -R10 ;  /* 0x8000000aff027221 */ /* 0x000fe20000000000 */
[----:B------:R-:W-:Y:S01]  /*04a0*/  FFMA.FTZ R19, R18, R19, -0.5 ;  /* 0xbf00000012137423 */ /* 0x000fe20000010013 */
[----:B------:R-:W-:Y:S01]  /*04b0*/  FFMA.FTZ R27, R16, R27, -0.24999669194221496582 ;  /* 0xbe7fff22101b7423 */ /* 0x000fe2000001001b */
[----:B------:R-:W-:Y:S01]  /*04c0*/  FFMA.FTZ R15, R20, 0.69314718246459960938, R23 ;  /* 0x3f317218140f7823 */ /* 0x000fe20000010017 */
[----:B------:R-:W-:Y:S01]  /*04d0*/  FADD.FTZ.RZ R20, R12, 1 ;  /* 0x3f8000000c147421 */ /* 0x000fe2000001c000 */
[----:B------:R-:W-:Y:S01]  /*04e0*/  FMUL R19, R18, R19 ;  /* 0x0000001312137220 */ /* 0x000fe20000400000 */
[----:B------:R-:W-:Y:S01]  /*04f0*/  FFMA.FTZ R27, R16, R27, 0.33333182334899902344 ;  /* 0x3eaaaa78101b7423 */ /* 0x000fe2000001001b */
[----:B------:R-:W-:Y:S01]  /*0500*/  @!P0 FMUL R10, R10, 8388608 ;  /* 0x4b0000000a0a8820 */ /* 0x000fe20000400000 */
[----:B------:R-:W-:Y:S01]  /*0510*/  LOP3.LUT R24, R24, 0xff800000, RZ, 0xc0, !PT ;  /* 0xff80000018187812 */ /* 0x000fe200078ec0ff */
[----:B------:R-:W-:Y:S01]  /*0520*/  FFMA.FTZ R25, R18, R19, R18 ;  /* 0x0000001312197223 */ /* 0x000fe20000010012 */
[----:B------:R-:W-:-:S02]  /*0530*/  FFMA.FTZ R27, R16, R27, -0.5 ;  /* 0xbf000000101b7423 */ /* 0x000fc4000001001b */
[----:B------:R-:W-:Y:S02]  /*0540*/  IADD3 R19, R10, -0x3f2aaaab, RZ ;  /* 0xc0d555550a137810 */ /* 0x000fe40007ffe0ff */
[C---:B------:R-:W-:Y:S02]  /*0550*/  FMUL R27, R16.reuse, R27 ;  /* 0x0000001b101b7220 */ /* 0x040fe40000400000 */
[----:B------:R-:W-:Y:S02]  /*0560*/  LOP3.LUT R19, R19, 0xff800000, RZ, 0xc0, !PT ;  /* 0xff80000013137812 */ /* 0x000fe400078ec0ff */
[----:B------:R-:W-:Y:S01]  /*0570*/  FFMA.FTZ R27, R16, R27, R16 ;  /* 0x0000001b101b7223 */ /* 0x000fe20000010010 */
[----:B------:R-:W-:Y:S01]  /*0580*/  FFMA.FTZ R16, R22, 0.69314718246459960938, R25 ;  /* 0x3f31721816107823 */ /* 0x000fe20000010019 */
[----:B------:R-:W-:Y:S02]  /*0590*/  IADD3 R18, R10, -R19, RZ ;  /* 0x800000130a127210 */ /* 0x000fe40007ffe0ff */
[----:B------:R-:W-:Y:S01]  /*05a0*/  @P2 MOV R22, 0x7f800000 ;  /* 0x7f80000000162802 */ /* 0x000fe20000000f00 */
[----:B------:R-:W-:Y:S01]  /*05b0*/  FFMA.FTZ R0, R0, 0.69314718246459960938, R27 ;  /* 0x3f31721800007823 */ /* 0x000fe2000001001b */
[----:B------:R-:W-:Y:S01]  /*05c0*/  @P1 MOV R25, 0x7f800000 ;  /* 0x7f80000000191802 */ /* 0x000fe20000000f00 */
[----:B------:R-:W-:Y:S01]  /*05d0*/  FADD R18, R18, -1 ;  /* 0xbf80000012127421 */ /* 0x000fe20000000000 */
[----:B------:R-:W-:Y:S01]  /*05e0*/  I2FP.F32.S32 R26, R19 ;  /* 0x00000013001a7245 */ /* 0x000fe20000201400 */
[----:B------:R-:W-:Y:S01]  /*05f0*/  @P2 FFMA.FTZ R15, R9, R22, +INF ;  /* 0x7f800000090f2423 */ /* 0x000fe20000010016 */
[----:B------:R-:W-:Y:S01]  /*0600*/  IADD3 R9, R20, -0x3f400000, RZ ;  /* 0xc0c0000014097810 */ /* 0x000fe20007ffe0ff */
[----:B------:R-:W-:Y:S01]  /*0610*/  FFMA.FTZ R23, R18, -R17, 0.14084610342979431152 ;  /* 0x3e1039f612177423 */ /* 0x000fe20000010811 */
[----:B------:R-:W-:Y:S01]  /*0620*/  FADD.FTZ.RZ R17, R2, 1 ;  /* 0x3f80000002117421 */ /* 0x000fe2000001c000 */
[----:B------:R-:W-:Y:S01]  /*0630*/  @P1 FFMA.FTZ R16, R8, R25, +INF ;  /* 0x7f80000008101423 */ /* 0x000fe20000010019 */
[----:B------:R-:W-:Y:S01]  /*0640*/  HFMA2.MMA R20, -RZ, RZ, 1.625, 0 ;  /* 0x3e800000ff147435 */ /* 0x000fe200000001ff */
[----:B------:R-:W-:Y:S01]  /*0650*/  FFMA.FTZ R23, R18, R23, -0.12148627638816833496 ;  /* 0xbdf8cdcc12177423 */ /* 0x000fe20000010017 */
[----:B------:R-:W-:-:S02]  /*0660*/  LOP3.LUT R9, R9, 0xff800000, RZ, 0xc0, !PT ;  /* 0xff80000009097812 */ /* 0x000fc400078ec0ff */
[----:B------:R-:W-:Y:S01]  /*0670*/  IADD3 R17, R17, -0x3f400000, RZ ;  /* 0xc0c0000011117810 */ /* 0x000fe20007ffe0ff */
[C---:B------:R-:W-:Y:S01]  /*0680*/  FFMA.FTZ R25, R18.reuse, R23, 0.13980610668659210205 ;  /* 0x3e0f295512197423 */ /* 0x040fe20000010017 */
[----:B------:R-:W-:Y:S02]  /*0690*/  IADD3 R23, -R9, 0x40800000, RZ ;  /* 0x4080000009177810 */ /* 0x000fe40007ffe1ff */
[----:B------:R-:W-:Y:S01]  /*06a0*/  LOP3.LUT R17, R17, 0xff800000, RZ, 0xc0, !PT ;  /* 0xff80000011117812 */ /* 0x000fe200078ec0ff */
[C---:B------:R-:W-:Y:S01]  /*06b0*/  FFMA.FTZ R25, R18.reuse, R25, -0.16684235632419586182 ;  /* 0xbe2ad8b912197423 */ /* 0x040fe20000010019 */
[----:B------:R-:W-:Y:S01]  /*06c0*/  IADD3 R27, R12, -R9, RZ ;  /* 0x800000090c1b7210 */ /* 0x000fe20007ffe0ff */
[-C--:B------:R-:W-:Y:S01]  /*06d0*/  FFMA.FTZ R8, R23, R20.reuse, -1 ;  /* 0xbf80000017087423 */ /* 0x080fe20000010014 */
[----:B------:R-:W-:Y:S01]  /*06e0*/  IADD3 R23, -R17, 0x40800000, RZ ;  /* 0x4080000011177810 */ /* 0x000fe20007ffe1ff */
[C---:B------:R-:W-:Y:S01]  /*06f0*/  FFMA.FTZ R25, R18.reuse, R25, 0.20012299716472625732 ;  /* 0x3e4ced0b12197423 */ /* 0x040fe20000010019 */
[----:B------:R-:W-:Y:S01]  /*0700*/  ISETP.GE.U32.AND P1, PT, R11, 0x7f800000, PT ;  /* 0x7f8000000b00780c */ /* 0x000fe20003f26070 */
[----:B------:R-:W-:Y:S01]  /*0710*/  FADD R27, R27, R8 ;  /* 0x000000081b1b7221 */ /* 0x000fe20000000000 */
[----:B------:R-:W-:Y:S01]  /*0720*/  FSEL R19, RZ, -23, P0 ;  /* 0xc1b80000ff137808 */ /* 0x000fe20000000000 */
[----:B------:R-:W-:Y:S01]  /*0730*/  FFMA.FTZ R25, R18, R25, -0.24999669194221496582 ;  /* 0xbe7fff2212197423 */ /* 0x000fe20000010019 */
[----:B------:R-:W-:Y:S01]  /*0740*/  FFMA.FTZ R8, R23, R20, -1 ;  /* 0xbf80000017087423 */ /* 0x000fe20000010014 */
[----:B------:R-:W-:-:S02]  /*0750*/  ISETP.GE.U32.AND P0, PT, R10, 0x7f800000, PT ;  /* 0x7f8000000a00780c */ /* 0x000fc40003f06070 */
[----:B------:R-:W-:Y:S01]  /*0760*/  FFMA.FTZ R23, R18, R25, 0.33333182334899902344 ;  /* 0x3eaaaa7812177423 */ /* 0x000fe20000010019 */
[----:B------:R-:W-:Y:S01]  /*0770*/  IADD3 R25, R2, -R17, RZ ;  /* 0x8000001102197210 */ /* 0x000fe20007ffe0ff */
[----:B------:R-:W-:Y:S01]  /*0780*/  FFMA.FTZ R26, R26, 1.1920928955078125e-07, R19 ;  /* 0x340000001a1a7823 */ /* 0x000fe20000010013 */
[----:B------:R-:W-:Y:S01]  /*0790*/  FSETP.NEU.AND P2, PT, R10, RZ, PT ;  /* 0x000000ff0a00720b */ /* 0x000fe20003f4d000 */
[C---:B------:R-:W-:Y:S01]  /*07a0*/  FFMA.FTZ R23, R18.reuse, R23, -0.5 ;  /* 0xbf00000012177423 */ /* 0x040fe20000010017 */
[----:B------:R-:W-:Y:S01]  /*07b0*/  I2FP.F32.S32 R17, R17 ;  /* 0x0000001100117245 */ /* 0x000fe20000201400 */
[----:B------:R-:W-:Y:S01]  /*07c0*/  FADD R25, R25, R8 ;  /* 0x0000000819197221 */ /* 0x000fe20000000000 */
[----:B------:R-:W-:Y:S01]  /*07d0*/  HFMA2.MMA R8, -RZ, RZ, 1.3056640625, -1.8671875 ;  /* 0x3d39bf78ff087435 */ /* 0x000fe200000001ff */
[----:B------:R-:W-:Y:S01]  /*07e0*/  @P1 MOV R22, 0x7f800000 ;  /* 0x7f80000000161802 */ /* 0x000fe20000000f00 */
[----:B------:R-:W-:Y:S01]  /*07f0*/  FMUL R23, R18, R23 ;  /* 0x0000001712177220 */ /* 0x000fe20000400000 */
[----:B------:R-:W-:Y:S01]  /*0800*/  I2FP.F32.S32 R9, R9 ;  /* 0x0000000900097245 */ /* 0x000fe20000201400 */
[----:B------:R-:W-:-:S02]  /*0810*/  FMUL R17, R17, 1.1920928955078125e-07 ;  /* 0x3400000011117820 */ /* 0x000fc40000400000 */
[----:B------:R-:W-:Y:S01]  /*0820*/  FFMA.FTZ R23, R18, R23, R18 ;  /* 0x0000001712177223 */ /* 0x000fe20000010012 */
[C---:B------:R-:W-:Y:S01]  /*0830*/  @P1 FFMA.FTZ R0, R11.reuse, R22, +INF ;  /* 0x7f8000000b001423 */ /* 0x040fe20000010016 */
[----:B------:R-:W-:Y:S02]  /*0840*/  FSETP.NEU.AND P1, PT, R11, RZ, PT ;  /* 0x000000ff0b00720b */ /* 0x000fe40003f2d000 */
[-C--:B------:R-:W-:Y:S01]  /*0850*/  FFMA.FTZ R18, R27, -R8.reuse, 0.10546888411045074463 ;  /* 0x3dd800121b127423 */ /* 0x080fe20000010808 */
[----:B------:R-:W-:Y:S01]  /*0860*/  FFMA.FTZ R22, R25, -R8, 0.10546888411045074463 ;  /* 0x3dd8001219167423 */ /* 0x000fe20000010808 */
[----:B------:R-:W-:Y:S02]  /*0870*/  FFMA.FTZ R19, R26, 0.69314718246459960938, R23 ;  /* 0x3f3172181a137823 */ /* 0x000fe40000010017 */
[----:B------:R-:W-:Y:S01]  /*0880*/  FFMA.FTZ R18, R27, R18, -0.13229703903198242188 ;  /* 0xbe0778e01b127423 */ /* 0x000fe20000010012 */
[----:B------:R-:W-:-:S03]  /*0890*/  FFMA.FTZ R22, R25, R22, -0.13229703903198242188 ;  /* 0xbe0778e019167423 */ /* 0x000fc60000010016 */
[----:B------:R-:W-:Y:S01]  /*08a0*/  FFMA.FTZ R18, R27, R18, 0.14491446316242218018 ;  /* 0x3e1464751b127423 */ /* 0x000fe20000010012 */
[----:B------:R-:W-:-:S03]  /*08b0*/  FFMA.FTZ R22, R25, R22, 0.14491446316242218018 ;  /* 0x3e14647519167423 */ /* 0x000fc60000010016 */
[----:B------:R-:W-:Y:S01]  /*08c0*/  FFMA.FTZ R18, R27, R18, -0.16641564667224884033 ;  /* 0xbe2a68dd1b127423 */ /* 0x000fe20000010012 */
[----:B------:R-:W-:-:S03]  /*08d0*/  FFMA.FTZ R22, R25, R22, -0.16641564667224884033 ;  /* 0xbe2a68dd19167423 */ /* 0x000fc60000010016 */
[----:B------:R-:W-:Y:S01]  /*08e0*/  FFMA.FTZ R18, R27, R18, 0.19988867640495300293 ;  /* 0x3e4caf9e1b127423 */ /* 0x000fe20000010012 */
[----:B------:R-:W-:-:S03]  /*08f0*/  FFMA.FTZ R22, R25, R22, 0.19988867640495300293 ;  /* 0x3e4caf9e19167423 */ /* 0x000fc60000010016 */
[----:B------:R-:W-:Y:S01]  /*0900*/  FFMA.FTZ R18, R27, R18, -0.25000196695327758789 ;  /* 0xbe8000421b127423 */ /* 0x000fe20000010012 */
[----:B------:R-:W-:-:S03]  /*0910*/  FFMA.FTZ R22, R25, R22, -0.25000196695327758789 ;  /* 0xbe80004219167423 */ /* 0x000fc60000010016 */
[----:B------:R-:W-:Y:S01]  /*0920*/  FFMA.FTZ R18, R27, R18, 0.33333510160446166992 ;  /* 0x3eaaaae61b127423 */ /* 0x000fe20000010012 */
[----:B------:R-:W-:-:S03]  /*0930*/  FFMA.FTZ R22, R25, R22, 0.33333510160446166992 ;  /* 0x3eaaaae619167423 */ /* 0x000fc60000010016 */
[----:B------:R-:W-:Y:S01]  /*0940*/  FFMA.FTZ R18, R27, R18, -0.5 ;  /* 0xbf0000001b127423 */ /* 0x000fe20000010012 */
[----:B------:R-:W-:-:S03]  /*0950*/  FFMA.FTZ R22, R25, R22, -0.5 ;  /* 0xbf00000019167423 */ /* 0x000fc60000010016 */
[----:B------:R-:W-:Y:S01]  /*0960*/  FMUL R18, R27, R18 ;  /* 0x000000121b127220 */ /* 0x000fe20000400000 */
[----:B------:R-:W-:-:S03]  /*0970*/  FMUL R22, R25, R22 ;  /* 0x0000001619167220 */ /* 0x000fc60000400000 */
[----:B------:R-:W-:Y:S01]  /*0980*/  FFMA.FTZ R11, R27, R18, R27 ;  /* 0x000000121b0b7223 */ /* 0x000fe2000001001b */
[----:B------:R-:W-:Y:S01]  /*0990*/  FFMA.FTZ R18, R25, R22, R25 ;  /* 0x0000001619127223 */ /* 0x000fe20000010019 */
[----:B------:R-:W-:Y:S01]  /*09a0*/  FADD.FTZ.RZ R22, R13, 1 ;  /* 0x3f8000000d167421 */ /* 0x000fe2000001c000 */
[----:B------:R-:W-:Y:S02]  /*09b0*/  IADD3 R25, -R24, 0x40800000, RZ ;  /* 0x4080000018197810 */ /* 0x000fe40007ffe1ff */
[----:B------:R-:W-:Y:S01]  /*09c0*/  IADD3 R27, R3, -R24, RZ ;  /* 0x80000018031b7210 */ /* 0x000fe20007ffe0ff */
[----:B------:R-:W-:Y:S01]  /*09d0*/  FFMA.FTZ R18, R17, 0.69314718246459960938, R18 ;  /* 0x3f31721811127823 */ /* 0x000fe20000010012 */
[----:B------:R-:W-:Y:S02]  /*09e0*/  IADD3 R22, R22, -0x3f400000, RZ ;  /* 0xc0c0000016167810 */ /* 0x000fe40007ffe0ff */
[----:B------:R-:W-:Y:S02]  /*09f0*/  I2FP.F32.S32 R24, R24 ;  /* 0x0000001800187245 */ /* 0x000fe40000201400 */
[----:B------:R-:W-:-:S03]  /*0a00*/  LOP3.LUT R22, R22, 0xff800000, RZ, 0xc0, !PT ;  /* 0xff80000016167812 */ /* 0x000fc600078ec0ff */
[----:B------:R-:W-:Y:S01]  /*0a10*/  FMUL R24, R24, 1.1920928955078125e-07 ;  /* 0x3400000018187820 */ /* 0x000fe20000400000 */
[----:B------:R-:W-:-:S05]  /*0a20*/  IADD3 R23, -R22, 0x40800000, RZ ;  /* 0x4080000016177810 */ /* 0x000fca0007ffe1ff */
[-C--:B------:R-:W-:Y:S01]  /*0a30*/  FFMA.FTZ R26, R23, R20.reuse, -1 ;  /* 0xbf800000171a7423 */ /* 0x080fe20000010014 */
[----:B------:R-:W-:Y:S01]  /*0a40*/  FFMA.FTZ R20, R25, R20, -1 ;  /* 0xbf80000019147423 */ /* 0x000fe20000010014 */
[----:B------:R-:W-:Y:S02]  /*0a50*/  IADD3 R25, R13, -R22, RZ ;  /* 0x800000160d197210 */ /* 0x000fe40007ffe0ff */
[----:B------:R-:W-:Y:S01]  /*0a60*/  @P0 MOV R23, 0x7f800000 ;  /* 0x7f80000000170802 */ /* 0x000fe20000000f00 */
[----:B------:R-:W-:Y:S01]  /*0a70*/  FADD R27, R27, R20 ;  /* 0x000000141b1b7221 */ /* 0x000fe20000000000 */
[----:B------:R-:W-:Y:S01]  /*0a80*/  I2FP.F32.S32 R22, R22 ;  /* 0x0000001600167245 */ /* 0x000fe20000201400 */
[----:B------:R-:W-:Y:S02]  /*0a90*/  FADD R25, R25, R26 ;  /* 0x0000001a19197221 */ /* 0x000fe40000000000 */
[-C--:B------:R-:W-:Y:S01]  /*0aa0*/  FFMA.FTZ R20, R27, -R8.reuse, 0.10546888411045074463 ;  /* 0x3dd800121b147423 */ /* 0x080fe20000010808 */
[----:B------:R-:W-:Y:S01]  /*0ab0*/  @P0 FFMA.FTZ R19, R10, R23, +INF ;  /* 0x7f8000000a130423 */ /* 0x000fe20000010017 */
[----:B------:R-:W-:Y:S01]  /*0ac0*/  FFMA.FTZ R8, R25, -R8, 0.10546888411045074463 ;  /* 0x3dd8001219087423 */ /* 0x000fe20000010808 */
[----:B------:R-:W-:Y:S01]  /*0ad0*/  FSEL R23, R16, -INF , P4 ;  /* 0xff80000010177808 */ /* 0x000fe20002000000 */
[----:B------:R-:W-:Y:S01]  /*0ae0*/  FFMA.FTZ R20, R27, R20, -0.13229703903198242188 ;  /* 0xbe0778e01b147423 */ /* 0x000fe20000010014 */
[----:B------:R-:W-:Y:S01]  /*0af0*/  ISETP.GE.U32.AND P4, PT, R13, 0x7f800000, PT ;  /* 0x7f8000000d00780c */ /* 0x000fe20003f86070 */
[----:B------:R-:W-:Y:S01]  /*0b00*/  FFMA.FTZ R8, R25, R8, -0.13229703903198242188 ;  /* 0xbe0778e019087423 */ /* 0x000fe20000010008 */
[----:B------:R-:W-:Y:S01]  /*0b10*/  FSETP.GT.AND P0, PT, R23, -100, PT ;  /* 0xc2c800001700780b */ /* 0x000fe20003f04000 */
[----:B------:R-:W-:Y:S01]  /*0b20*/  FFMA.FTZ R20, R27, R20, 0.14491446316242218018 ;  /* 0x3e1464751b147423 */ /* 0x000fe20000010014 */
[----:B------:R-:W-:Y:S01]  /*0b30*/  FSETP.NAN.AND P6, PT, R23, R23, PT ;  /* 0x000000171700720b */ /* 0x000fe20003fc8000 */
[----:B------:R-:W-:Y:S01]  /*0b40*/  FFMA.FTZ R8, R25, R8, 0.14491446316242218018 ;  /* 0x3e14647519087423 */ /* 0x000fe20000010008 */
[----:B------:R-:W-:Y:S01]  /*0b50*/  FMUL R22, R22, 1.1920928955078125e-07 ;  /* 0x3400000016167820 */ /* 0x000fe20000400000 */
[----:B------:R-:W-:-:S02]  /*0b60*/  FFMA.FTZ R20, R27, R20, -0.16641564667224884033 ;  /* 0xbe2a68dd1b147423 */ /* 0x000fc40000010014 */
[----:B------:R-:W-:Y:S02]  /*0b70*/  FFMA.FTZ R8, R25, R8, -0.16641564667224884033 ;  /* 0xbe2a68dd19087423 */ /* 0x000fe40000010008 */
[----:B------:R-:W-:Y:S02]  /*0b80*/  FFMA.FTZ R20, R27, R20, 0.19988867640495300293 ;  /* 0x3e4caf9e1b147423 */ /* 0x000fe40000010014 */
[----:B------:R-:W-:Y:S02]  /*0b90*/  FFMA.FTZ R8, R25, R8, 0.19988867640495300293 ;  /* 0x3e4caf9e19087423 */ /* 0x000fe40000010008 */
[----:B------:R-:W-:Y:S01]  /*0ba0*/  FFMA.FTZ R20, R27, R20, -0.25000196695327758789 ;  /* 0xbe8000421b147423 */ /* 0x000fe20000010014 */
[----:B------:R-:W-:Y:S01]  /*0bb0*/  @!P0 FSEL R23, R23, -100, P6 ;  /* 0xc2c8000017178808 */ /* 0x000fe20003000000 */
[----:B------:R-:W-:Y:S01]  /*0bc0*/  FFMA.FTZ R10, R25, R8, -0.25000196695327758789 ;  /* 0xbe800042190a7423 */ /* 0x000fe20000010008 */
[----:B------:R-:W-:Y:S01]  /*0bd0*/  FSEL R8, R15, -INF , P3 ;  /* 0xff8000000f087808 */ /* 0x000fe20001800000 */
[----:B------:R-:W-:Y:S01]  /*0be0*/  FFMA.FTZ R20, R27, R20, 0.33333510160446166992 ;  /* 0x3eaaaae61b147423 */ /* 0x000fe20000010014 */
[----:B------:R-:W-:Y:S01]  /*0bf0*/  ISETP.GE.U32.AND P3, PT, R2, 0x7f800000, PT ;  /* 0x7f8000000200780c */ /* 0x000fe20003f66070 */
[----:B------:R-:W-:Y:S01]  /*0c00*/  FFMA.FTZ R10, R25, R10, 0.33333510160446166992 ;  /* 0x3eaaaae6190a7423 */ /* 0x000fe2000001000a */
[----:B------:R-:W-:Y:S01]  /*0c10*/  ISETP.GE.U32.AND P6, PT, R3, 0x7f800000, PT ;  /* 0x7f8000000300780c */ /* 0x000fe20003fc6070 */
[----:B------:R-:W-:Y:S01]  /*0c20*/  FFMA.FTZ R20, R27, R20, -0.5 ;  /* 0xbf0000001b147423 */ /* 0x000fe20000010014 */
[----:B------:R-:W-:Y:S01]  /*0c30*/  FSETP.GT.AND P0, PT, R8, -100, PT ;  /* 0xc2c800000800780b */ /* 0x000fe20003f04000 */
[----:B------:R-:W-:-:S02]  /*0c40*/  FFMA.FTZ R10, R25, R10, -0.5 ;  /* 0xbf000000190a7423 */ /* 0x000fc4000001000a */
[----:B------:R-:W-:Y:S02]  /*0c50*/  FMUL R20, R27, R20 ;  /* 0x000000141b147220 */ /* 0x000fe40000400000 */
[----:B------:R-:W-:Y:S02]  /*0c60*/  FMUL R10, R25, R10 ;  /* 0x0000000a190a7220 */ /* 0x000fe40000400000 */
[----:B------:R-:W-:Y:S02]  /*0c70*/  FFMA.FTZ R27, R27, R20, R27 ;  /* 0x000000141b1b7223 */ /* 0x000fe4000001001b */
[----:B------:R-:W-:Y:S01]  /*0c80*/  FFMA.FTZ R25, R25, R10, R25 ;  /* 0x0000000a19197223 */ /* 0x000fe20000010019 */
[----:B------:R-:W-:Y:S01]  /*0c90*/  FMUL R10, R9, 1.1920928955078125e-07 ;  /* 0x34000000090a7820 */ /* 0x000fe20000400000 */
[----:B------:R-:W-:-:S03]  /*0ca0*/  FFMA.FTZ R27, R24, 0.69314718246459960938, R27 ;  /* 0x3f317218181b7823 */ /* 0x000fc6000001001b */
[----:B------:R-:W-:Y:S01]  /*0cb0*/  FFMA.FTZ R9, R10, 0.69314718246459960938, R11 ;  /* 0x3f3172180a097823 */ /* 0x000fe2000001000b */
[----:B------:R-:W-:Y:S06]  /*0cc0*/  @!P5 BRA `(.L_x_1) ;  /* 0x000000000014d947 */ /* 0x000fec0003800000 */
[----:B------:R-:W-:-:S13]  /*0cd0*/  ISETP.GE.AND P5, PT, R12, -0x407fffff, PT ;  /* 0xbf8000010c00780c */ /* 0x000fda0003fa6270 */
[----:B------:R-:W-:-:S05]  /*0ce0*/  @P5 MOV R11, 0x7f800000 ;  /* 0x7f800000000b5802 */ /* 0x000fca0000000f00 */
[C---:B------:R-:W-:Y:S01]  /*0cf0*/  @P5 FFMA.FTZ R9, R12.reuse, R11, +INF ;  /* 0x7f8000000c095423 */ /* 0x040fe2000001000b */
[----:B------:R-:W-:-:S04]  /*0d00*/  FSETP.NEU.AND P5, PT, R12, RZ, PT ;  /* 0x000000ff0c00720b */ /* 0x000fc80003fad000 */
[----:B------:R-:W-:-:S09]  /*0d10*/  FSEL R9, R9, -RZ, P5 ;  /* 0x800000ff09097208 */ /* 0x000fd20002800000 */
.L_x_1:
[----:B------:R-:W-:Y:S05]  /*0d20*/  BSYNC B0 ;  /* 0x0000000000007941 */ /* 0x000fea0003800000 */
.L_x_0:
[----:B------:R-:W-:Y:S01]  /*0d30*/  BSSY B0, `(.L_x_2) ;  /* 0x0000008000007945 */ /* 0x000fe20003800000 */
[----:B------:R-:W-:-:S03]  /*0d40*/  FFMA.FTZ R22, R22, 0.69314718246459960938, R25 ;  /* 0x3f31721816167823 */ /* 0x000fc60000010019 */
[----:B------:R-:W-:Y:S05]  /*0d50*/  @!P4 BRA `(.L_x_3) ;  /* 0x000000000014c947 */ /* 0x000fea0003800000 */
[C---:B------:R-:W-:Y:S02]  /*0d60*/  ISETP.GE.AND P4, PT, R13.reuse, -0x407fffff, PT ;  /* 0xbf8000010d00780c */ /* 0x040fe40003f86270 */
[----:B------:R-:W-:-:S11]  /*0d70*/  FSETP.NEU.AND P5, PT, R13, RZ, PT ;  /* 0x000000ff0d00720b */ /* 0x000fd60003fad000 */
[----:B------:R-:W-:-:S05]  /*0d80*/  @P4 MOV R10, 0x7f800000 ;  /* 0x7f800000000a4802 */ /* 0x000fca0000000f00 */
[----:B------:R-:W-:-:S05]  /*0d90*/  @P4 FFMA.FTZ R22, R13, R10, +INF ;  /* 0x7f8000000d164423 */ /* 0x000fca000001000a */
[----:B------:R-:W-:-:S07]  /*0da0*/  FSEL R22, R22, -RZ, P5 ;  /* 0x800000ff16167208 */ /* 0x000fce0002800000 */
.L_x_3:
[----:B------:R-:W-:Y:S05]  /*0db0*/  BSYNC B0 ;  /* 0x0000000000007941 */ /* 0x000fea0003800000 */
.L_x_2:
[----:B------:R-:W-:Y:S04]  /*0dc0*/  BSSY B0, `(.L_x_4) ;  /* 0x0000007000007945 */ /* 0x000fe80003800000 */
[----:B------:R-:W-:Y:S05]  /*0dd0*/  @!P3 BRA `(.L_x_5) ;  /* 0x000000000014b947 */ /* 0x000fea0003800000 */
[C---:B------:R-:W-:Y:S02]  /*0de0*/  ISETP.GE.AND P3, PT, R2.reuse, -0x407fffff, PT ;  /* 0xbf8000010200780c */ /* 0x040fe40003f66270 */
[----:B------:R-:W-:-:S11]  /*0df0*/  FSETP.NEU.AND P4, PT, R2, RZ, PT ;  /* 0x000000ff0200720b */ /* 0x000fd60003f8d000 */
[----:B------:R-:W-:-:S05]  /*0e00*/  @P3 MOV R11, 0x7f800000 ;  /* 0x7f800000000b3802 */ /* 0x000fca0000000f00 */
[----:B------:R-:W-:-:S05]  /*0e10*/  @P3 FFMA.FTZ R18, R2, R11, +INF ;  /* 0x7f80000002123423 */ /* 0x000fca000001000b */
[----:B------:R-:W-:-:S07]  /*0e20*/  FSEL R18, R18, -RZ, P4 ;  /* 0x800000ff12127208 */ /* 0x000fce0002000000 */
.L_x_5:
[----:B------:R-:W-:Y:S05]  /*0e30*/  BSYNC B0 ;  /* 0x0000000000007941 */ /* 0x000fea0003800000 */
.L_x_4:
[----:B------:R-:W-:Y:S04]  /*0e40*/  BSSY B0, `(.L_x_6) ;  /* 0x0000007000007945 */ /* 0x000fe80003800000 */
[----:B------:R-:W-:Y:S05]  /*0e50*/  @!P6 BRA `(.L_x_7) ;  /* 0x000000000014e947 */ /* 0x000fea0003800000 */
[C---:B------:R-:W-:Y:S02]  /*0e60*/  ISETP.GE.AND P3, PT, R3.reuse, -0x407fffff, PT ;  /* 0xbf8000010300780c */ /* 0x040fe40003f66270 */
[----:B------:R-:W-:-:S11]  /*0e70*/  FSETP.NEU.AND P4, PT, R3, RZ, PT ;  /* 0x000000ff0300720b */ /* 0x000fd60003f8d000 */
[----:B------:R-:W-:-:S05]  /*0e80*/  @P3 MOV R2, 0x7f800000 ;  /* 0x7f80000000023802 */ /* 0x000fca0000000f00 */
[----:B------:R-:W-:-:S05]  /*0e90*/  @P3 FFMA.FTZ R27, R3, R2, +INF ;  /* 0x7f800000031b3423 */ /* 0x000fca0000010002 */
[----:B------:R-:W-:-:S07]  /*0ea0*/  FSEL R27, R27, -RZ, P4 ;  /* 0x800000ff1b1b7208 */ /* 0x000fce0002000000 */
.L_x_7:
[----:B------:R-:W-:Y:S05]  /*0eb0*/  BSYNC B0 ;  /* 0x0000000000007941 */ /* 0x000fea0003800000 */
.L_x_6:
[----:B------:R-:W-:Y:S01]  /*0ec0*/  FSETP.GT.AND P4, PT, R9, -100, PT ;  /* 0xc2c800000900780b */ /* 0x000fe20003f84000 */
[C---:B-----5:R-:W-:Y:S01]  /*0ed0*/  FMUL R23, R4.reuse, R23 ;  /* 0x0000001704177220 */ /* 0x060fe20000400000 */
[----:B------:R-:W-:Y:S01]  /*0ee0*/  FSEL R19, R19, -INF , P2 ;  /* 0xff80000013137808 */ /* 0x000fe20001000000 */
[----:B------:R-:W-:Y:S01]  /*0ef0*/  FADD R4, R4, -1 ;  /* 0xbf80000004047421 */ /* 0x000fe20000000000 */
[----:B------:R-:W-:Y:S01]  /*0f00*/  FSETP.NAN.AND P6, PT, R8, R8, PT ;  /* 0x000000080800720b */ /* 0x000fe20003fc8000 */
[----:B------:R-:W1:Y:S01]  /*0f10*/  S2UR UR5, SR_CgaCtaId ;  /* 0x00000000000579c3 */ /* 0x000e620000008800 */
[----:B------:R-:W-:Y:S01]  /*0f20*/  FSETP.GT.AND P3, PT, R19, -100, PT ;  /* 0xc2c800001300780b */ /* 0x000fe20003f64000 */
[----:B------:R-:W-:Y:S01]  /*0f30*/  UMOV UR4, 0x400 ;  /* 0x0000040000047882 */ /* 0x000fe20000000000 */
[----:B------:R-:W-:Y:S02]  /*0f40*/  FSETP.GT.AND P2, PT, R22, -100, PT ;  /* 0xc2c800001600780b */ /* 0x000fe40003f44000 */
[----:B------:R-:W-:-:S02]  /*0f50*/  FSEL R2, R0, -INF , P1 ;  /* 0xff80000000027808 */ /* 0x000fc40000800000 */
[----:B------:R-:W-:Y:S02]  /*0f60*/  FSETP.NAN.AND P5, PT, R9, R9, PT ;  /* 0x000000090900720b */ /* 0x000fe40003fa8000 */
[----:B------:R-:W-:Y:S02]  /*0f70*/  @!P0 FSEL R8, R8, -100, P6 ;  /* 0xc2c8000008088808 */ /* 0x000fe40003000000 */
[----:B------:R-:W-:Y:S02]  /*0f80*/  FSETP.NAN.AND P1, PT, R19, R19, PT ;  /* 0x000000131300720b */ /* 0x000fe40003f28000 */
[----:B------:R-:W-:Y:S01]  /*0f90*/  @!P4 FSEL R9, R9, -100, P5 ;  /* 0xc2c800000909c808 */ /* 0x000fe20002800000 */
[C---:B------:R-:W-:Y:S01]  /*0fa0*/  FMUL R8, R5.reuse, R8 ;  /* 0x0000000805087220 */ /* 0x040fe20000400000 */
[----:B------:R-:W-:Y:S01]  /*0fb0*/  FSETP.GT.AND P0, PT, R2, -100, PT ;  /* 0xc2c800000200780b */ /* 0x000fe20003f04000 */
[----:B------:R-:W-:Y:S01]  /*0fc0*/  FADD R5, R5, -1 ;  /* 0xbf80000005057421 */ /* 0x000fe20000000000 */
[----:B------:R-:W-:Y:S01]  /*0fd0*/  FSETP.GT.AND P4, PT, R18, -100, PT ;  /* 0xc2c800001200780b */ /* 0x000fe20003f84000 */
[----:B------:R-:W-:Y:S01]  /*0fe0*/  FFMA R4, R4, R9, -R23 ;  /* 0x0000000904047223 */ /* 0x000fe20000000817 */
[----:B------:R-:W-:-:S02]  /*0ff0*/  @!P3 FSEL R19, R19, -100, P1 ;  /* 0xc2c800001313b808 */ /* 0x000fc40000800000 */
[----:B------:R-:W-:Y:S02]  /*1000*/  FSETP.NAN.AND P5, PT, R22, R22, PT ;  /* 0x000000161600720b */ /* 0x000fe40003fa8000 */
[----:B------:R-:W-:Y:S01]  /*1010*/  FSETP.GT.AND P1, PT, R27, -100, PT ;  /* 0xc2c800001b00780b */ /* 0x000fe20003f24000 */
[----:B------:R-:W-:Y:S01]  /*1020*/  FMUL R19, R6, R19 ;  /* 0x0000001306137220 */ /* 0x000fe20000400000 */
[----:B------:R-:W-:Y:S01]  /*1030*/  @!P2 FSEL R22, R22, -100, P5 ;  /* 0xc2c800001616a808 */ /* 0x000fe20002800000 */
[----:B------:R-:W-:Y:S01]  /*1040*/  FADD R6, R6, -1 ;  /* 0xbf80000006067421 */ /* 0x000fe20000000000 */
[----:B------:R-:W-:Y:S01]  /*1050*/  FSETP.NAN.AND P3, PT, R2, R2, PT ;  /* 0x000000020200720b */ /* 0x000fe20003f68000 */
[----:B-1----:R-:W-:Y:S01]  /*1060*/  UPRMT UR4, UR5, 0x654, UR4 ;  /* 0x0000065405047896 */ /* 0x002fe20008000004 */
[----:B------:R-:W-:Y:S01]  /*1070*/  FSETP.NAN.AND P2, PT, R18, R18, PT ;  /* 0x000000121200720b */ /* 0x000fe20003f48000 */
[----:B------:R-:W-:Y:S01]  /*1080*/  FFMA R5, R5, R22, -R8 ;  /* 0x0000001605057223 */ /* 0x000fe20000000808 */
[----:B------:R-:W-:-:S02]  /*1090*/  @!P0 FSEL R2, R2, -100, P3 ;  /* 0xc2c8000002028808 */ /* 0x000fc40001800000 */
[----:B------:R-:W-:Y:S01]  /*10a0*/  @!P4 FSEL R18, R18, -100, P2 ;  /* 0xc2c800001212c808 */ /* 0x000fe20001000000 */
[----:B------:R-:W-:Y:S01]  /*10b0*/  FADD R5, R5, R4 ;  /* 0x0000000405057221 */ /* 0x000fe20000000000 */
[----:B------:R-:W-:Y:S01]  /*10c0*/  FSETP.NAN.AND P0, PT, R27, R27, PT ;  /* 0x0000001b1b00720b */ /* 0x000fe20003f08000 */
[C---:B------:R-:W-:Y:S01]  /*10d0*/  FMUL R2, R7.reuse, R2 ;  /* 0x0000000207027220 */ /* 0x040fe20000400000 */
[----:B------:R-:W-:Y:S01]  /*10e0*/  FADD R7, R7, -1 ;  /* 0xbf80000007077421 */ /* 0x000fe20000000000 */
[----:B------:R-:W-:Y:S01]  /*10f0*/  FFMA R6, R6, R18, -R19 ;  /* 0x0000001206067223 */ /* 0x000fe20000000813 */
[----:B------:R-:W-:Y:S02]  /*1100*/  @!P1 FSEL R27, R27, -100, P0 ;  /* 0xc2c800001b1b9808 */ /* 0x000fe40000000000 */
[C---:B------:R-:W-:Y:S01]  /*1110*/  LOP3.LUT P0, RZ, R21.reuse, 0x1f, RZ, 0xc0, !PT ;  /* 0x0000001f15ff7812 */ /* 0x040fe2000780c0ff */
[----:B------:R-:W-:Y:S01]  /*1120*/  FADD R5, R6, R5 ;  /* 0x0000000506057221 */ /* 0x000fe20000000000 */
[----:B------:R-:W-:Y:S01]  /*1130*/  ISETP.GE.AND P1, PT, R21, 0x2, PT ;  /* 0x000000021500780c */ /* 0x000fe20003f26270 */
[----:B------:R-:W-:-:S04]  /*1140*/  FFMA R2, R7, R27, -R2 ;  /* 0x0000001b07027223 */ /* 0x000fc80000000802 */
[----:B------:R-:W-:-:S05]  /*1150*/  FADD R2, R2, R5 ;  /* 0x0000000502027221 */ /* 0x000fca0000000000 */
[----:B------:R-:W1:Y:S02]  /*1160*/  SHFL.BFLY PT, R3, R2, 0x10, 0x1f ;  /* 0x0e001f0002037f89 */ /* 0x000e6400000e0000 */
[----:B-1----:R-:W-:Y:S01]  /*1170*/  FADD R3, R2, R3 ;  /* 0x0000000302037221 */ /* 0x002fe20000000000 */
[----:B------:R-:W-:-:S04]  /*1180*/  SHF.R.U32.HI R2, RZ, 0x3, R21 ;  /* 0x00000003ff027819 */ /* 0x000fc80000011615 */
[----:B------:R-:W1:Y:S01]  /*1190*/  SHFL.BFLY PT, R4, R3, 0x8, 0x1f ;  /* 0x0d001f0003047f89 */ /* 0x000e6200000e0000 */
[----:B------:R-:W-:Y:S01]  /*11a0*/  LOP3.LUT R2, R2, 0x4, RZ, 0xc0, !PT ;  /* 0x0000000402027812 */ /* 0x000fe200078ec0ff */
[----:B-1----:R-:W-:-:S05]  /*11b0*/  FADD R4, R3, R4 ;  /* 0x0000000403047221 */ /* 0x002fca0000000000 */
[----:B------:R-:W1:Y:S02]  /*11c0*/  SHFL.BFLY PT, R5, R4, 0x4, 0x1f ;  /* 0x0c801f0004057f89 */ /* 0x000e6400000e0000 */
[----:B-1----:R-:W-:Y:S01]  /*11d0*/  FADD R5, R4, R5 ;  /* 0x0000000504057221 */ /* 0x002fe20000000000 */
[----:B------:R-:W-:-:S04]  /*11e0*/  LOP3.LUT R4, R21, 0x1, RZ, 0xc0, !PT ;  /* 0x0000000115047812 */ /* 0x000fc800078ec0ff */
[----:B------:R-:W1:Y:S02]  /*11f0*/  SHFL.BFLY PT, R6, R5, 0x2, 0x1f ;  /* 0x0c401f0005067f89 */ /* 0x000e6400000e0000 */
[----:B-1----:R-:W-:-:S05]  /*1200*/  FADD R6, R5, R6 ;  /* 0x0000000605067221 */ /* 0x002fca0000000000 */
[----:B------:R-:W1:Y:S02]  /*1210*/  SHFL.BFLY PT, R7, R6, 0x1, 0x1f ;  /* 0x0c201f0006077f89 */ /* 0x000e6400000e0000 */
[----:B-1----:R-:W-:-:S05]  /*1220*/  FADD R7, R6, R7 ;  /* 0x0000000706077221 */ /* 0x002fca0000000000 */
[----:B------:R-:W-:Y:S01]  /*1230*/  @!P0 STS [R2+UR4], R7 ;  /* 0x0000000702008988 */ /* 0x000fe20008000804 */
[----:B------:R-:W-:Y:S01]  /*1240*/  BAR.SYNC.DEFER_BLOCKING 0x0 ;  /* 0x0000000000007b1d */ /* 0x000fe20000010000 */
[----:B------:R-:W-:-:S04]  /*1250*/  ISETP.NE.U32.AND P0, PT, R4, 0x1, PT ;  /* 0x000000010400780c */ /* 0x000fc80003f05070 */
[----:B------:R-:W-:Y:S01]  /*1260*/  ISETP.LT.AND P0, PT, R21, 0x2, P0 ;  /* 0x000000021500780c */ /* 0x000fe20000701270 */
[----:B------:R-:W1:Y:S04]  /*1270*/  @!P1 LDS R0, [R14+UR4] ;  /* 0x000000040e009984 */ /* 0x000e680008000800 */
[----:B-1----:R-:W1:Y:S02]  /*1280*/  SHFL.BFLY PT, R3, R0, 0x1, 0x1f ;  /* 0x0c201f0000037f89 */ /* 0x002e6400000e0000 */
[----:B-1----:R-:W-:-:S06]  /*1290*/  FADD R3, R0, R3 ;  /* 0x0000000300037221 */ /* 0x002fcc0000000000 */
[----:B------:R1:W-:Y:S01]  /*12a0*/  @P0 STS [R14+UR4], R3 ;  /* 0x000000030e000988 */ /* 0x0003e20008000804 */
[----:B------:R-:W-:Y:S01]  /*12b0*/  BAR.SYNC.DEFER_BLOCKING 0x0 ;  /* 0x0000000000007b1d */ /* 0x000fe20000010000 */
[----:B------:R-:W-:-:S05]  /*12c0*/  LOP3.LUT P0, RZ, R21, 0x3f, RZ, 0xc0, !PT ;  /* 0x0000003f15ff7812 */ /* 0x000fca000780c0ff */
[----:B------:R-:W2:Y:S02]  /*12d0*/  LDS R4, [UR4] ;  /* 0x00000004ff047984 */ /* 0x000ea40008000800 */
[----:B------:R-:W-:Y:S06]  /*12e0*/  BAR.SYNC.DEFER_BLOCKING 0x0 ;  /* 0x0000000000007b1d */ /* 0x000fec0000010000 */
[----:B-1----:R-:W-:Y:S05]  /*12f0*/  @P0 EXIT ;  /* 0x000000000000094d */ /* 0x002fea0003800000 */
[----:B------:R-:W0:Y:S01]  /*1300*/  LDC.64 R2, c[0x0][0x210] ;  /* 0x00008400ff027b82 */ /* 0x000e220000000a00 */
[----:B--2---:R-:W-:-:S04]  /*1310*/  FADD R4, RZ, R4 ;  /* 0x00000004ff047221 */ /* 0x004fc80000000000 */
[----:B------:R-:W-:-:S05]  /*1320*/  FMUL R5, R4, 0.00390625 ;  /* 0x3b80000004057820 */ /* 0x000fca0000400000 */
[----:B0-----:R-:W-:Y:S01]  /*1330*/  STG.E desc[UR6][R2.64], R5 ;  /* 0x0000000502007986 */ /* 0x001fe2000c101906 */
[----:B------:R-:W-:Y:S05]  /*1340*/  EXIT ;  /* 0x000000000000794d */ /* 0x000fea0003800000 */
.L_x_8:
[----:B------:R-:W-:-:S00]  /*1350*/  BRA `(.L_x_8) ;  /* 0xfffffffc00fc7947 */ /* 0x000fc0000383ffff */
[----:B------:R-:W-:-:S00]  /*1360*/  NOP ;  /* 0x0000000000007918 */ /* 0x000fc00000000000 */
        /* <DEDUP_REMOVED lines=9> */
.L_x_9:


//--------------------- .nv.global.init           --------------------------
	.section	.nv.global.init,"aw",@progbits
.nv.global.init:
	.type		_$_str,@object
	.size		_$_str,(.L_0 - _$_str)
_$_str:
        /*0000*/ 	.byte	0x5f, 0x5f, 0x43, 0x55, 0x44, 0x41, 0x5f, 0x46, 0x54, 0x5a, 0x00
.L_0:


//--------------------- .nv.shared.triton_per_fused_binary_cross_entropy_0 --------------------------
	.section	.nv.shared.triton_per_fused_binary_cross_entropy_0,"aw",@nobits
	.sectionflags	@""
	.align	16
	.zero		1024


//--------------------- .nv.constant0.triton_per_fused_binary_cross_entropy_0 --------------------------
	.section	.nv.constant0.triton_per_fused_binary_cross_entropy_0,"a",@progbits
	.sectionflags	@""
	.align	4
.nv.constant0.triton_per_fused_binary_cross_entropy_0:
	.zero		556
